//
// Generated by NVIDIA NVVM Compiler
//
// Compiler Build ID: CL-36424714
// Cuda compilation tools, release 13.0, V13.0.88
// Based on NVVM 20.0.0
//

.version 9.0
.target sm_100
.address_size 64

	// .globl	_Z9helloCUDAv

.visible .entry _Z9helloCUDAv()
{


	ret;

}


// ===== COMPILED SASS (sm_100) =====

	.target	sm_100

	.elftype	@"ET_EXEC"


//--------------------- .note.nv.tkinfo           --------------------------
	.section	.note.nv.tkinfo,"",@"SHT_NOTE"
	.sectionflags	@"SHF_NOTE_NV_TKINFO"
	.tkinfo
        /*0018*/ 	.word	0x00000002
        /*0030*/ 	.string	""
        /*0030*/ 	.string	"ptxas"
        /*0030*/ 	.string	"Cuda compilation tools, release 13.0, V13.0.88"
        /*0030*/ 	.string	"Build cuda_13.0.r13.0/compiler.36424714_0"
        /*0030*/ 	.string	"-arch sm_100 -m 64 "



//--------------------- .note.nv.cuinfo           --------------------------
	.section	.note.nv.cuinfo,"",@"SHT_NOTE"
	.sectionflags	@"SHF_NOTE_NV_CUINFO"
        /*0018*/ 	.short	0x0002
        /*001a*/ 	.short	0x0064
        /*001c*/ 	.short	0x0082
	.zero		2


//--------------------- .nv.info                  --------------------------
	.section	.nv.info,"",@"SHT_CUDA_INFO"
	.align	4


	//----- nvinfo : EIATTR_REGCOUNT
	.align		4
        /*0000*/ 	.byte	0x04, 0x2f
        /*0002*/ 	.short	(.L_1 - .L_0)
	.align		4
.L_0:
        /*0004*/ 	.word	index@(_Z9helloCUDAv)
        /*0008*/ 	.word	0x00000004


	//----- nvinfo : EIATTR_FRAME_SIZE
	.align		4
.L_1:
        /*000c*/ 	.byte	0x04, 0x11
        /*000e*/ 	.short	(.L_3 - .L_2)
	.align		4
.L_2:
        /*0010*/ 	.word	index@(_Z9helloCUDAv)
        /*0014*/ 	.word	0x00000000


	//----- nvinfo : EIATTR_MIN_STACK_SIZE
	.align		4
.L_3:
        /*0018*/ 	.byte	0x04, 0x12
        /*001a*/ 	.short	(.L_5 - .L_4)
	.align		4
.L_4:
        /*001c*/ 	.word	index@(_Z9helloCUDAv)
        /*0020*/ 	.word	0x00000000
.L_5:


//--------------------- .nv.compat                --------------------------
	.section	.nv.compat,"",@"SHT_CUDA_COMPAT_INFO"
	.align	4
        /*0000*/ 	.byte	0x02, 0x09, 0x00, 0x00, 0x02, 0x02, 0x01, 0x00, 0x02, 0x05, 0x05, 0x00, 0x03, 0x07, 0x01, 0x01
        /*0010*/ 	.byte	0x02, 0x03, 0x00, 0x00, 0x02, 0x06, 0x01, 0x00, 0x04, 0x0b, 0x08, 0x00, 0x09, 0x00, 0x00, 0x00
        /*0020*/ 	.byte	0x00, 0x00, 0x00, 0x00


//--------------------- .nv.info._Z9helloCUDAv    --------------------------
	.section	.nv.info._Z9helloCUDAv,"",@"SHT_CUDA_INFO"
	.sectionflags	@""
	.align	4


	//----- nvinfo : EIATTR_CUDA_API_VERSION
	.align		4
        /*0000*/ 	.byte	0x04, 0x37
        /*0002*/ 	.short	(.L_7 - .L_6)
.L_6:
        /*0004*/ 	.word	0x00000082


	//----- nvinfo : EIATTR_SPARSE_MMA_MASK
	.align		4
.L_7:
        /*0008*/ 	.byte	0x03, 0x50
        /*000a*/ 	.short	0x0000


	//----- nvinfo : EIATTR_MAXREG_COUNT
	.align		4
        /*000c*/ 	.byte	0x03, 0x1b
        /*000e*/ 	.short	0x00ff


	//----- nvinfo : EIATTR_MERCURY_ISA_VERSION
	.align		4
        /*0010*/ 	.byte	0x03, 0x5f
        /*0012*/ 	.short	0x0101


	//----- nvinfo : EIATTR_VRC_CTA_INIT_COUNT
	.align		4
        /*0014*/ 	.byte	0x02, 0x4a
	.zero		1
	.zero		1


	//----- nvinfo : EIATTR_EXIT_INSTR_OFFSETS
	.align		4
        /*0018*/ 	.byte	0x04, 0x1c
        /*001a*/ 	.short	(.L_9 - .L_8)


	//   ....[0]....
.L_8:
        /*001c*/ 	.word	0x00000010


	//----- nvinfo : EIATTR_SW_WAR
	.align		4
.L_9:
        /*0020*/ 	.byte	0x04, 0x36
        /*0022*/ 	.short	(.L_11 - .L_10)
.L_10:
        /*0024*/ 	.word	0x00000008
.L_11:


//--------------------- .nv.callgraph             --------------------------
	.section	.nv.callgraph,"",@"SHT_CUDA_CALLGRAPH"
	.align	4
	.sectionentsize	8
	.align		4
        /*0000*/ 	.word	0x00000000
	.align		4
        /*0004*/ 	.word	0xffffffff
	.align		4
        /*0008*/ 	.word	0x00000000
	.align		4
        /*000c*/ 	.word	0xfffffffe
	.align		4
        /*0010*/ 	.word	0x00000000
	.align		4
        /*0014*/ 	.word	0xfffffffd
	.align		4
        /*0018*/ 	.word	0x00000000
	.align		4
        /*001c*/ 	.word	0xfffffffc


//--------------------- .text._Z9helloCUDAv       --------------------------
	.section	.text._Z9helloCUDAv,"ax",@progbits
	.align	128
        .global         _Z9helloCUDAv
        .type           _Z9helloCUDAv,@function
        .size           _Z9helloCUDAv,(.L_x_1 - _Z9helloCUDAv)
        .other          _Z9helloCUDAv,@"STO_CUDA_ENTRY STV_DEFAULT"
_Z9helloCUDAv:
.text._Z9helloCUDAv:
[----:B------:R-:W-:Y:S01]  /*0000*/  LDC R1, c[0x0][0x37c] ;  /* 0x0000df00ff017b82 */ /* 0x000fe20000000800 */
[----:B------:R-:W-:Y:S05]  /*0010*/  EXIT ;  /* 0x000000000000794d */ /* 0x000fea0003800000 */
.L_x_0:
[----:B------:R-:W-:-:S00]  /*0020*/  BRA `(.L_x_0) ;  /* 0xfffffffc00fc7947 */ /* 0x000fc0000383ffff */
[----:B------:R-:W-:-:S00]  /*0030*/  NOP ;  /* 0x0000000000007918 */ /* 0x000fc00000000000 */
        /* <DEDUP_REMOVED lines=12> */
.L_x_1:


//--------------------- .nv.shared.reserved.0     --------------------------
	.section	.nv.shared.reserved.0,"aw",@nobits
	.weak		__nv_reservedSMEM_offset_0_alias
	.size		__nv_reservedSMEM_offset_0_alias, 0, 64
	.other		__nv_reservedSMEM_offset_0_alias,@"STO_CUDA_RESERVED_SHARED STV_DEFAULT"
__nv_reservedSMEM_offset_0_alias:
	.zero		0
	.zero		64


//--------------------- .nv.constant0._Z9helloCUDAv --------------------------
	.section	.nv.constant0._Z9helloCUDAv,"a",@progbits
	.sectionflags	@""
	.align	4
.nv.constant0._Z9helloCUDAv:
	.zero		896


//--------------------- SYMBOLS --------------------------

	.type		.nv.reservedSmem.offset0,@object
	.size		.nv.reservedSmem.offset0,0x4
